//
// Generated by NVIDIA NVVM Compiler
//
// Compiler Build ID: CL-36424714
// Cuda compilation tools, release 13.0, V13.0.88
// Based on NVVM 20.0.0
//

.version 9.0
.target sm_100
.address_size 64

	// .globl	_Z8prefetchPi

.visible .entry _Z8prefetchPi(
	.param .u64 .ptr .align 1 _Z8prefetchPi_param_0
)
{
	.reg .b64 	%rd<6>;

	ld.param.u64 	%rd1, [_Z8prefetchPi_param_0];
	// begin inline asm
	prefetch.L1 [%rd1];
	// end inline asm
	// begin inline asm
	prefetch.L2 [%rd1];
	// end inline asm
	// begin inline asm
	prefetch.global.L1 [%rd1];
	// end inline asm
	// begin inline asm
	prefetch.global.L2 [%rd1];
	// end inline asm
	// begin inline asm
	prefetch.global.L1 [%rd1 + 2];
	// end inline asm
	ret;

}


// ===== COMPILED SASS (sm_100) =====

	.target	sm_100

	.elftype	@"ET_EXEC"


//--------------------- .note.nv.tkinfo           --------------------------
	.section	.note.nv.tkinfo,"",@"SHT_NOTE"
	.sectionflags	@"SHF_NOTE_NV_TKINFO"
	.tkinfo
        /*0018*/ 	.word	0x00000002
        /*0030*/ 	.string	""
        /*0030*/ 	.string	"ptxas"
        /*0030*/ 	.string	"Cuda compilation tools, release 13.0, V13.0.88"
        /*0030*/ 	.string	"Build cuda_13.0.r13.0/compiler.36424714_0"
        /*0030*/ 	.string	"-arch sm_100 -m 64 "



//--------------------- .note.nv.cuinfo           --------------------------
	.section	.note.nv.cuinfo,"",@"SHT_NOTE"
	.sectionflags	@"SHF_NOTE_NV_CUINFO"
        /*0018*/ 	.short	0x0002
        /*001a*/ 	.short	0x0064
        /*001c*/ 	.short	0x0082
	.zero		2


//--------------------- .nv.info                  --------------------------
	.section	.nv.info,"",@"SHT_CUDA_INFO"
	.align	4


	//----- nvinfo : EIATTR_REGCOUNT
	.align		4
        /*0000*/ 	.byte	0x04, 0x2f
        /*0002*/ 	.short	(.L_1 - .L_0)
	.align		4
.L_0:
        /*0004*/ 	.word	index@(_Z8prefetchPi)
        /*0008*/ 	.word	0x00000008


	//----- nvinfo : EIATTR_FRAME_SIZE
	.align		4
.L_1:
        /*000c*/ 	.byte	0x04, 0x11
        /*000e*/ 	.short	(.L_3 - .L_2)
	.align		4
.L_2:
        /*0010*/ 	.word	index@(_Z8prefetchPi)
        /*0014*/ 	.word	0x00000000


	//----- nvinfo : EIATTR_MIN_STACK_SIZE
	.align		4
.L_3:
        /*0018*/ 	.byte	0x04, 0x12
        /*001a*/ 	.short	(.L_5 - .L_4)
	.align		4
.L_4:
        /*001c*/ 	.word	index@(_Z8prefetchPi)
        /*0020*/ 	.word	0x00000000
.L_5:


//--------------------- .nv.compat                --------------------------
	.section	.nv.compat,"",@"SHT_CUDA_COMPAT_INFO"
	.align	4
        /*0000*/ 	.byte	0x02, 0x09, 0x00, 0x00, 0x02, 0x02, 0x01, 0x00, 0x02, 0x05, 0x05, 0x00, 0x03, 0x07, 0x01, 0x01
        /*0010*/ 	.byte	0x02, 0x03, 0x00, 0x00, 0x02, 0x06, 0x01, 0x00, 0x04, 0x0b, 0x08, 0x00, 0x09, 0x00, 0x00, 0x00
        /*0020*/ 	.byte	0x00, 0x00, 0x00, 0x00


//--------------------- .nv.info._Z8prefetchPi    --------------------------
	.section	.nv.info._Z8prefetchPi,"",@"SHT_CUDA_INFO"
	.sectionflags	@""
	.align	4


	//----- nvinfo : EIATTR_CUDA_API_VERSION
	.align		4
        /*0000*/ 	.byte	0x04, 0x37
        /*0002*/ 	.short	(.L_7 - .L_6)
.L_6:
        /*0004*/ 	.word	0x00000082


	//----- nvinfo : EIATTR_KPARAM_INFO
	.align		4
.L_7:
        /*0008*/ 	.byte	0x04, 0x17
        /*000a*/ 	.short	(.L_9 - .L_8)
.L_8:
        /*000c*/ 	.word	0x00000000
        /*0010*/ 	.short	0x0000
        /*0012*/ 	.short	0x0000
        /*0014*/ 	.byte	0x00, 0xf5, 0x21, 0x00


	//----- nvinfo : EIATTR_SPARSE_MMA_MASK
	.align		4
.L_9:
        /*0018*/ 	.byte	0x03, 0x50
        /*001a*/ 	.short	0x0000


	//----- nvinfo : EIATTR_MAXREG_COUNT
	.align		4
        /*001c*/ 	.byte	0x03, 0x1b
        /*001e*/ 	.short	0x00ff


	//----- nvinfo : EIATTR_MERCURY_ISA_VERSION
	.align		4
        /*0020*/ 	.byte	0x03, 0x5f
        /*0022*/ 	.short	0x0101


	//----- nvinfo : EIATTR_VRC_CTA_INIT_COUNT
	.align		4
        /*0024*/ 	.byte	0x02, 0x4a
	.zero		1
	.zero		1


	//----- nvinfo : EIATTR_EXIT_INSTR_OFFSETS
	.align		4
        /*0028*/ 	.byte	0x04, 0x1c
        /*002a*/ 	.short	(.L_11 - .L_10)


	//   ....[0]....
.L_10:
        /*002c*/ 	.word	0x000000c0


	//----- nvinfo : EIATTR_CBANK_PARAM_SIZE
	.align		4
.L_11:
        /*0030*/ 	.byte	0x03, 0x19
        /*0032*/ 	.short	0x0008


	//----- nvinfo : EIATTR_PARAM_CBANK
	.align		4
        /*0034*/ 	.byte	0x04, 0x0a
        /*0036*/ 	.short	(.L_13 - .L_12)
	.align		4
.L_12:
        /*0038*/ 	.word	index@(.nv.constant0._Z8prefetchPi)
        /*003c*/ 	.short	0x0380
        /*003e*/ 	.short	0x0008


	//----- nvinfo : EIATTR_SW_WAR
	.align		4
.L_13:
        /*0040*/ 	.byte	0x04, 0x36
        /*0042*/ 	.short	(.L_15 - .L_14)
.L_14:
        /*0044*/ 	.word	0x00000008
.L_15:


//--------------------- .nv.callgraph             --------------------------
	.section	.nv.callgraph,"",@"SHT_CUDA_CALLGRAPH"
	.align	4
	.sectionentsize	8
	.align		4
        /*0000*/ 	.word	0x00000000
	.align		4
        /*0004*/ 	.word	0xffffffff
	.align		4
        /*0008*/ 	.word	0x00000000
	.align		4
        /*000c*/ 	.word	0xfffffffe
	.align		4
        /*0010*/ 	.word	0x00000000
	.align		4
        /*0014*/ 	.word	0xfffffffd
	.align		4
        /*0018*/ 	.word	0x00000000
	.align		4
        /*001c*/ 	.word	0xfffffffc


//--------------------- .text._Z8prefetchPi       --------------------------
	.section	.text._Z8prefetchPi,"ax",@progbits
	.align	128
        .global         _Z8prefetchPi
        .type           _Z8prefetchPi,@function
        .size           _Z8prefetchPi,(.L_x_1 - _Z8prefetchPi)
        .other          _Z8prefetchPi,@"STO_CUDA_ENTRY STV_DEFAULT"
_Z8prefetchPi:
.text._Z8prefetchPi:
[----:B------:R-:W-:Y:S01]  /*0000*/  LDC R1, c[0x0][0x37c] ;  /* 0x0000df00ff017b82 */ /* 0x000fe20000000800 */
[----:B------:R-:W0:Y:S07]  /*0010*/  LDCU.64 UR4, c[0x0][0x380] ;  /* 0x00007000ff0477ac */ /* 0x000e2e0008000a00 */
[----:B------:R-:W1:Y:S01]  /*0020*/  LDC.64 R2, c[0x0][0x380] ;  /* 0x0000e000ff027b82 */ /* 0x000e620000000a00 */
[----:B0-----:R-:W-:-:S04]  /*0030*/  UIADD3 UR4, UP0, UPT, UR4, 0x2, URZ ;  /* 0x0000000204047890 */ /* 0x001fc8000ff1e0ff */
[----:B------:R-:W-:Y:S02]  /*0040*/  UIADD3.X UR5, UPT, UPT, URZ, UR5, URZ, UP0, !UPT ;  /* 0x00000005ff057290 */ /* 0x000fe400087fe4ff */
[----:B------:R-:W-:Y:S01]  /*0050*/  MOV R4, UR4 ;  /* 0x0000000400047c02 */ /* 0x000fe20008000f00 */
[----:B-1----:R-:W-:Y:S03]  /*0060*/  CCTL.E.PF1 [R2] ;  /* 0x000000000200798f */ /* 0x002fe60000000100 */
[----:B------:R-:W-:Y:S01]  /*0070*/  MOV R5, UR5 ;  /* 0x0000000500057c02 */ /* 0x000fe20008000f00 */
[----:B------:R-:W-:Y:S04]  /*0080*/  CCTL.E.PF2 [R2] ;  /* 0x000000000200798f */ /* 0x000fe80000800100 */
[----:B------:R-:W-:Y:S04]  /*0090*/  CCTL.E.PF1 [R2] ;  /* 0x000000000200798f */ /* 0x000fe80000000100 */
[----:B------:R-:W-:Y:S04]  /*00a0*/  CCTL.E.PF2 [R2] ;  /* 0x000000000200798f */ /* 0x000fe80000800100 */
[----:B------:R-:W-:Y:S01]  /*00b0*/  CCTL.E.PF1 [R4] ;  /* 0x000000000400798f */ /* 0x000fe20000000100 */
[----:B------:R-:W-:Y:S05]  /*00c0*/  EXIT ;  /* 0x000000000000794d */ /* 0x000fea0003800000 */
.L_x_0:
[----:B------:R-:W-:-:S00]  /*00d0*/  BRA `(.L_x_0) ;  /* 0xfffffffc00fc7947 */ /* 0x000fc0000383ffff */
[----:B------:R-:W-:-:S00]  /*00e0*/  NOP ;  /* 0x0000000000007918 */ /* 0x000fc00000000000 */
        /* <DEDUP_REMOVED lines=9> */
.L_x_1:


//--------------------- .nv.shared.reserved.0     --------------------------
	.section	.nv.shared.reserved.0,"aw",@nobits
	.weak		__nv_reservedSMEM_offset_0_alias
	.size		__nv_reservedSMEM_offset_0_alias, 0, 64
	.other		__nv_reservedSMEM_offset_0_alias,@"STO_CUDA_RESERVED_SHARED STV_DEFAULT"
__nv_reservedSMEM_offset_0_alias:
	.zero		0
	.zero		64


//--------------------- .nv.constant0._Z8prefetchPi --------------------------
	.section	.nv.constant0._Z8prefetchPi,"a",@progbits
	.sectionflags	@""
	.align	4
.nv.constant0._Z8prefetchPi:
	.zero		904


//--------------------- SYMBOLS --------------------------

	.type		.nv.reservedSmem.offset0,@object
	.size		.nv.reservedSmem.offset0,0x4
